//
// Generated by NVIDIA NVVM Compiler
//
// Compiler Build ID: CL-36424714
// Cuda compilation tools, release 13.0, V13.0.88
// Based on NVVM 20.0.0
//

.version 9.0
.target sm_100
.address_size 64

	// .globl	_Z13matrixMulCUDAPfS_S_i

.visible .entry _Z13matrixMulCUDAPfS_S_i(
	.param .u64 .ptr .align 1 _Z13matrixMulCUDAPfS_S_i_param_0,
	.param .u64 .ptr .align 1 _Z13matrixMulCUDAPfS_S_i_param_1,
	.param .u64 .ptr .align 1 _Z13matrixMulCUDAPfS_S_i_param_2,
	.param .u32 _Z13matrixMulCUDAPfS_S_i_param_3
)
{
	.reg .pred 	%p<10>;
	.reg .b32 	%r<40>;
	.reg .b32 	%f<67>;
	.reg .b64 	%rd<67>;

	ld.param.u64 	%rd14, [_Z13matrixMulCUDAPfS_S_i_param_1];
	ld.param.u64 	%rd15, [_Z13matrixMulCUDAPfS_S_i_param_2];
	ld.param.u32 	%r18, [_Z13matrixMulCUDAPfS_S_i_param_3];
	cvta.to.global.u64 	%rd1, %rd15;
	cvta.to.global.u64 	%rd2, %rd14;
	mov.u32 	%r19, %ctaid.x;
	mov.u32 	%r20, %ntid.x;
	mov.u32 	%r21, %tid.x;
	mad.lo.s32 	%r1, %r19, %r20, %r21;
	mov.u32 	%r22, %ctaid.y;
	mov.u32 	%r23, %ntid.y;
	mov.u32 	%r24, %tid.y;
	mad.lo.s32 	%r2, %r22, %r23, %r24;
	max.s32 	%r25, %r2, %r1;
	setp.ge.s32 	%p1, %r25, %r18;
	@%p1 bra 	$L__BB0_13;
	mul.lo.s32 	%r3, %r18, %r2;
	and.b32  	%r4, %r18, 7;
	setp.lt.u32 	%p2, %r18, 8;
	mov.f32 	%f66, 0f00000000;
	mov.b32 	%r38, 0;
	@%p2 bra 	$L__BB0_4;
	and.b32  	%r38, %r18, 2147483640;
	neg.s32 	%r36, %r38;
	mul.wide.s32 	%rd16, %r18, 4;
	add.s64 	%rd3, %rd1, %rd16;
	shl.b32 	%r7, %r18, 3;
	mul.wide.s32 	%rd17, %r18, 8;
	add.s64 	%rd4, %rd1, %rd17;
	mul.wide.s32 	%rd18, %r18, 12;
	add.s64 	%rd5, %rd1, %rd18;
	mul.wide.s32 	%rd19, %r18, 16;
	add.s64 	%rd6, %rd1, %rd19;
	mul.wide.s32 	%rd20, %r18, 20;
	add.s64 	%rd7, %rd1, %rd20;
	mul.wide.s32 	%rd21, %r18, 24;
	add.s64 	%rd8, %rd1, %rd21;
	mul.wide.s32 	%rd22, %r18, 28;
	add.s64 	%rd9, %rd1, %rd22;
	mul.wide.u32 	%rd23, %r3, 4;
	add.s64 	%rd24, %rd23, %rd2;
	add.s64 	%rd66, %rd24, 16;
	mov.f32 	%f66, 0f00000000;
	mov.u32 	%r35, %r1;
$L__BB0_3:
	.pragma "nounroll";
	mul.wide.s32 	%rd25, %r35, 4;
	add.s64 	%rd26, %rd3, %rd25;
	add.s64 	%rd27, %rd4, %rd25;
	add.s64 	%rd28, %rd5, %rd25;
	add.s64 	%rd29, %rd6, %rd25;
	add.s64 	%rd30, %rd7, %rd25;
	add.s64 	%rd31, %rd8, %rd25;
	add.s64 	%rd32, %rd9, %rd25;
	add.s64 	%rd33, %rd1, %rd25;
	ld.global.f32 	%f16, [%rd66+-16];
	ld.global.f32 	%f17, [%rd33];
	fma.rn.f32 	%f18, %f16, %f17, %f66;
	ld.global.f32 	%f19, [%rd66+-12];
	ld.global.f32 	%f20, [%rd26];
	fma.rn.f32 	%f21, %f19, %f20, %f18;
	ld.global.f32 	%f22, [%rd66+-8];
	ld.global.f32 	%f23, [%rd27];
	fma.rn.f32 	%f24, %f22, %f23, %f21;
	ld.global.f32 	%f25, [%rd66+-4];
	ld.global.f32 	%f26, [%rd28];
	fma.rn.f32 	%f27, %f25, %f26, %f24;
	ld.global.f32 	%f28, [%rd66];
	ld.global.f32 	%f29, [%rd29];
	fma.rn.f32 	%f30, %f28, %f29, %f27;
	ld.global.f32 	%f31, [%rd66+4];
	ld.global.f32 	%f32, [%rd30];
	fma.rn.f32 	%f33, %f31, %f32, %f30;
	ld.global.f32 	%f34, [%rd66+8];
	ld.global.f32 	%f35, [%rd31];
	fma.rn.f32 	%f36, %f34, %f35, %f33;
	ld.global.f32 	%f37, [%rd66+12];
	ld.global.f32 	%f38, [%rd32];
	fma.rn.f32 	%f66, %f37, %f38, %f36;
	add.s32 	%r36, %r36, 8;
	add.s32 	%r35, %r35, %r7;
	add.s64 	%rd66, %rd66, 32;
	setp.ne.s32 	%p3, %r36, 0;
	@%p3 bra 	$L__BB0_3;
$L__BB0_4:
	setp.eq.s32 	%p4, %r4, 0;
	@%p4 bra 	$L__BB0_12;
	and.b32  	%r13, %r18, 3;
	setp.lt.u32 	%p5, %r4, 4;
	@%p5 bra 	$L__BB0_7;
	add.s32 	%r27, %r38, %r3;
	mul.wide.u32 	%rd34, %r27, 4;
	add.s64 	%rd35, %rd2, %rd34;
	ld.global.f32 	%f40, [%rd35];
	mad.lo.s32 	%r28, %r38, %r18, %r1;
	mul.wide.s32 	%rd36, %r28, 4;
	add.s64 	%rd37, %rd1, %rd36;
	ld.global.f32 	%f41, [%rd37];
	fma.rn.f32 	%f42, %f40, %f41, %f66;
	cvt.u64.u32 	%rd38, %r3;
	cvt.u64.u32 	%rd39, %r38;
	add.s64 	%rd40, %rd39, %rd38;
	shl.b64 	%rd41, %rd40, 2;
	add.s64 	%rd42, %rd2, %rd41;
	ld.global.f32 	%f43, [%rd42+4];
	mul.wide.s32 	%rd43, %r18, 4;
	add.s64 	%rd44, %rd37, %rd43;
	ld.global.f32 	%f44, [%rd44];
	fma.rn.f32 	%f45, %f43, %f44, %f42;
	ld.global.f32 	%f46, [%rd42+8];
	add.s64 	%rd45, %rd44, %rd43;
	ld.global.f32 	%f47, [%rd45];
	fma.rn.f32 	%f48, %f46, %f47, %f45;
	ld.global.f32 	%f49, [%rd42+12];
	add.s64 	%rd46, %rd45, %rd43;
	ld.global.f32 	%f50, [%rd46];
	fma.rn.f32 	%f66, %f49, %f50, %f48;
	add.s32 	%r38, %r38, 4;
$L__BB0_7:
	setp.eq.s32 	%p6, %r13, 0;
	@%p6 bra 	$L__BB0_12;
	setp.eq.s32 	%p7, %r13, 1;
	@%p7 bra 	$L__BB0_10;
	add.s32 	%r29, %r38, %r3;
	mul.wide.u32 	%rd47, %r29, 4;
	add.s64 	%rd48, %rd2, %rd47;
	ld.global.f32 	%f52, [%rd48];
	mad.lo.s32 	%r30, %r38, %r18, %r1;
	mul.wide.s32 	%rd49, %r30, 4;
	add.s64 	%rd50, %rd1, %rd49;
	ld.global.f32 	%f53, [%rd50];
	fma.rn.f32 	%f54, %f52, %f53, %f66;
	cvt.u64.u32 	%rd51, %r3;
	cvt.u64.u32 	%rd52, %r38;
	add.s64 	%rd53, %rd52, %rd51;
	shl.b64 	%rd54, %rd53, 2;
	add.s64 	%rd55, %rd2, %rd54;
	ld.global.f32 	%f55, [%rd55+4];
	mul.wide.s32 	%rd56, %r18, 4;
	add.s64 	%rd57, %rd50, %rd56;
	ld.global.f32 	%f56, [%rd57];
	fma.rn.f32 	%f66, %f55, %f56, %f54;
	add.s32 	%r38, %r38, 2;
$L__BB0_10:
	and.b32  	%r31, %r18, 1;
	setp.eq.b32 	%p8, %r31, 1;
	not.pred 	%p9, %p8;
	@%p9 bra 	$L__BB0_12;
	add.s32 	%r32, %r38, %r3;
	mul.wide.u32 	%rd58, %r32, 4;
	add.s64 	%rd59, %rd2, %rd58;
	ld.global.f32 	%f57, [%rd59];
	mad.lo.s32 	%r33, %r38, %r18, %r1;
	mul.wide.s32 	%rd60, %r33, 4;
	add.s64 	%rd61, %rd1, %rd60;
	ld.global.f32 	%f58, [%rd61];
	fma.rn.f32 	%f66, %f57, %f58, %f66;
$L__BB0_12:
	ld.param.u64 	%rd65, [_Z13matrixMulCUDAPfS_S_i_param_0];
	add.s32 	%r34, %r3, %r1;
	cvta.to.global.u64 	%rd62, %rd65;
	mul.wide.s32 	%rd63, %r34, 4;
	add.s64 	%rd64, %rd62, %rd63;
	st.global.f32 	[%rd64], %f66;
$L__BB0_13:
	ret;

}


// ===== COMPILED SASS (sm_100) =====

	.target	sm_100

	.elftype	@"ET_EXEC"


//--------------------- .note.nv.tkinfo           --------------------------
	.section	.note.nv.tkinfo,"",@"SHT_NOTE"
	.sectionflags	@"SHF_NOTE_NV_TKINFO"
	.tkinfo
        /*0018*/ 	.word	0x00000002
        /*0030*/ 	.string	""
        /*0030*/ 	.string	"ptxas"
        /*0030*/ 	.string	"Cuda compilation tools, release 13.0, V13.0.88"
        /*0030*/ 	.string	"Build cuda_13.0.r13.0/compiler.36424714_0"
        /*0030*/ 	.string	"-arch sm_100 -m 64 "



//--------------------- .note.nv.cuinfo           --------------------------
	.section	.note.nv.cuinfo,"",@"SHT_NOTE"
	.sectionflags	@"SHF_NOTE_NV_CUINFO"
        /*0018*/ 	.short	0x0002
        /*001a*/ 	.short	0x0064
        /*001c*/ 	.short	0x0082
	.zero		2


//--------------------- .nv.info                  --------------------------
	.section	.nv.info,"",@"SHT_CUDA_INFO"
	.align	4


	//----- nvinfo : EIATTR_REGCOUNT
	.align		4
        /*0000*/ 	.byte	0x04, 0x2f
        /*0002*/ 	.short	(.L_1 - .L_0)
	.align		4
.L_0:
        /*0004*/ 	.word	index@(_Z13matrixMulCUDAPfS_S_i)
        /*0008*/ 	.word	0x0000001e


	//----- nvinfo : EIATTR_FRAME_SIZE
	.align		4
.L_1:
        /*000c*/ 	.byte	0x04, 0x11
        /*000e*/ 	.short	(.L_3 - .L_2)
	.align		4
.L_2:
        /*0010*/ 	.word	index@(_Z13matrixMulCUDAPfS_S_i)
        /*0014*/ 	.word	0x00000000


	//----- nvinfo : EIATTR_MIN_STACK_SIZE
	.align		4
.L_3:
        /*0018*/ 	.byte	0x04, 0x12
        /*001a*/ 	.short	(.L_5 - .L_4)
	.align		4
.L_4:
        /*001c*/ 	.word	index@(_Z13matrixMulCUDAPfS_S_i)
        /*0020*/ 	.word	0x00000000
.L_5:


//--------------------- .nv.compat                --------------------------
	.section	.nv.compat,"",@"SHT_CUDA_COMPAT_INFO"
	.align	4
        /*0000*/ 	.byte	0x02, 0x09, 0x00, 0x00, 0x02, 0x02, 0x01, 0x00, 0x02, 0x05, 0x05, 0x00, 0x03, 0x07, 0x01, 0x01
        /*0010*/ 	.byte	0x02, 0x03, 0x00, 0x00, 0x02, 0x06, 0x01, 0x00, 0x04, 0x0b, 0x08, 0x00, 0x09, 0x00, 0x00, 0x00
        /*0020*/ 	.byte	0x00, 0x00, 0x00, 0x00


//--------------------- .nv.info._Z13matrixMulCUDAPfS_S_i --------------------------
	.section	.nv.info._Z13matrixMulCUDAPfS_S_i,"",@"SHT_CUDA_INFO"
	.sectionflags	@""
	.align	4


	//----- nvinfo : EIATTR_CUDA_API_VERSION
	.align		4
        /*0000*/ 	.byte	0x04, 0x37
        /*0002*/ 	.short	(.L_7 - .L_6)
.L_6:
        /*0004*/ 	.word	0x00000082


	//----- nvinfo : EIATTR_KPARAM_INFO
	.align		4
.L_7:
        /*0008*/ 	.byte	0x04, 0x17
        /*000a*/ 	.short	(.L_9 - .L_8)
.L_8:
        /*000c*/ 	.word	0x00000000
        /*0010*/ 	.short	0x0003
        /*0012*/ 	.short	0x0018
        /*0014*/ 	.byte	0x00, 0xf0, 0x11, 0x00


	//----- nvinfo : EIATTR_KPARAM_INFO
	.align		4
.L_9:
        /*0018*/ 	.byte	0x04, 0x17
        /*001a*/ 	.short	(.L_11 - .L_10)
.L_10:
        /*001c*/ 	.word	0x00000000
        /*0020*/ 	.short	0x0002
        /*0022*/ 	.short	0x0010
        /*0024*/ 	.byte	0x00, 0xf5, 0x21, 0x00


	//----- nvinfo : EIATTR_KPARAM_INFO
	.align		4
.L_11:
        /*0028*/ 	.byte	0x04, 0x17
        /*002a*/ 	.short	(.L_13 - .L_12)
.L_12:
        /*002c*/ 	.word	0x00000000
        /*0030*/ 	.short	0x0001
        /*0032*/ 	.short	0x0008
        /*0034*/ 	.byte	0x00, 0xf5, 0x21, 0x00


	//----- nvinfo : EIATTR_KPARAM_INFO
	.align		4
.L_13:
        /*0038*/ 	.byte	0x04, 0x17
        /*003a*/ 	.short	(.L_15 - .L_14)
.L_14:
        /*003c*/ 	.word	0x00000000
        /*0040*/ 	.short	0x0000
        /*0042*/ 	.short	0x0000
        /*0044*/ 	.byte	0x00, 0xf5, 0x21, 0x00


	//----- nvinfo : EIATTR_SPARSE_MMA_MASK
	.align		4
.L_15:
        /*0048*/ 	.byte	0x03, 0x50
        /*004a*/ 	.short	0x0000


	//----- nvinfo : EIATTR_MAXREG_COUNT
	.align		4
        /*004c*/ 	.byte	0x03, 0x1b
        /*004e*/ 	.short	0x00ff


	//----- nvinfo : EIATTR_MERCURY_ISA_VERSION
	.align		4
        /*0050*/ 	.byte	0x03, 0x5f
        /*0052*/ 	.short	0x0101


	//----- nvinfo : EIATTR_VRC_CTA_INIT_COUNT
	.align		4
        /*0054*/ 	.byte	0x02, 0x4a
	.zero		1
	.zero		1


	//----- nvinfo : EIATTR_EXIT_INSTR_OFFSETS
	.align		4
        /*0058*/ 	.byte	0x04, 0x1c
        /*005a*/ 	.short	(.L_17 - .L_16)


	//   ....[0]....
.L_16:
        /*005c*/ 	.word	0x000000c0


	//   ....[1]....
        /*0060*/ 	.word	0x00000aa0


	//----- nvinfo : EIATTR_CBANK_PARAM_SIZE
	.align		4
.L_17:
        /*0064*/ 	.byte	0x03, 0x19
        /*0066*/ 	.short	0x001c


	//----- nvinfo : EIATTR_PARAM_CBANK
	.align		4
        /*0068*/ 	.byte	0x04, 0x0a
        /*006a*/ 	.short	(.L_19 - .L_18)
	.align		4
.L_18:
        /*006c*/ 	.word	index@(.nv.constant0._Z13matrixMulCUDAPfS_S_i)
        /*0070*/ 	.short	0x0380
        /*0072*/ 	.short	0x001c


	//----- nvinfo : EIATTR_SW_WAR
	.align		4
.L_19:
        /*0074*/ 	.byte	0x04, 0x36
        /*0076*/ 	.short	(.L_21 - .L_20)
.L_20:
        /*0078*/ 	.word	0x00000008
.L_21:


//--------------------- .nv.callgraph             --------------------------
	.section	.nv.callgraph,"",@"SHT_CUDA_CALLGRAPH"
	.align	4
	.sectionentsize	8
	.align		4
        /*0000*/ 	.word	0x00000000
	.align		4
        /*0004*/ 	.word	0xffffffff
	.align		4
        /*0008*/ 	.word	0x00000000
	.align		4
        /*000c*/ 	.word	0xfffffffe
	.align		4
        /*0010*/ 	.word	0x00000000
	.align		4
        /*0014*/ 	.word	0xfffffffd
	.align		4
        /*0018*/ 	.word	0x00000000
	.align		4
        /*001c*/ 	.word	0xfffffffc


//--------------------- .text._Z13matrixMulCUDAPfS_S_i --------------------------
	.section	.text._Z13matrixMulCUDAPfS_S_i,"ax",@progbits
	.align	128
        .global         _Z13matrixMulCUDAPfS_S_i
        .type           _Z13matrixMulCUDAPfS_S_i,@function
        .size           _Z13matrixMulCUDAPfS_S_i,(.L_x_5 - _Z13matrixMulCUDAPfS_S_i)
        .other          _Z13matrixMulCUDAPfS_S_i,@"STO_CUDA_ENTRY STV_DEFAULT"
_Z13matrixMulCUDAPfS_S_i:
.text._Z13matrixMulCUDAPfS_S_i:
[----:B------:R-:W-:Y:S01]  /*0000*/  LDC R1, c[0x0][0x37c] ;  /* 0x0000df00ff017b82 */ /* 0x000fe20000000800 */
[----:B------:R-:W0:Y:S07]  /*0010*/  S2R R3, SR_TID.X ;  /* 0x0000000000037919 */ /* 0x000e2e0000002100 */
[----:B------:R-:W0:Y:S01]  /*0020*/  LDC R0, c[0x0][0x360] ;  /* 0x0000d800ff007b82 */ /* 0x000e220000000800 */
[----:B------:R-:W1:Y:S01]  /*0030*/  LDCU UR20, c[0x0][0x398] ;  /* 0x00007300ff1477ac */ /* 0x000e620008000800 */
[----:B------:R-:W2:Y:S06]  /*0040*/  S2R R2, SR_TID.Y ;  /* 0x0000000000027919 */ /* 0x000eac0000002200 */
[----:B------:R-:W0:Y:S08]  /*0050*/  S2UR UR4, SR_CTAID.X ;  /* 0x00000000000479c3 */ /* 0x000e300000002500 */
[----:B------:R-:W2:Y:S08]  /*0060*/  S2UR UR5, SR_CTAID.Y ;  /* 0x00000000000579c3 */ /* 0x000eb00000002600 */
[----:B------:R-:W2:Y:S01]  /*0070*/  LDC R13, c[0x0][0x364] ;  /* 0x0000d900ff0d7b82 */ /* 0x000ea20000000800 */
[----:B0-----:R-:W-:-:S02]  /*0080*/  IMAD R0, R0, UR4, R3 ;  /* 0x0000000400007c24 */ /* 0x001fc4000f8e0203 */
[----:B--2---:R-:W-:-:S05]  /*0090*/  IMAD R13, R13, UR5, R2 ;  /* 0x000000050d0d7c24 */ /* 0x004fca000f8e0202 */
[----:B------:R-:W-:-:S04]  /*00a0*/  VIMNMX R2, PT, PT, R0, R13, !PT ;  /* 0x0000000d00027248 */ /* 0x000fc80007fe0100 */
[----:B-1----:R-:W-:-:S13]  /*00b0*/  ISETP.GE.AND P0, PT, R2, UR20, PT ;  /* 0x0000001402007c0c */ /* 0x002fda000bf06270 */
[----:B------:R-:W-:Y:S05]  /*00c0*/  @P0 EXIT ;  /* 0x000000000000094d */ /* 0x000fea0003800000 */
[----:B------:R-:W-:Y:S01]  /*00d0*/  UISETP.GE.U32.AND UP0, UPT, UR20, 0x8, UPT ;  /* 0x000000081400788c */ /* 0x000fe2000bf06070 */
[----:B------:R-:W-:Y:S02]  /*00e0*/  HFMA2 R12, -RZ, RZ, 0, 0 ;  /* 0x00000000ff0c7431 */ /* 0x000fe400000001ff */
[----:B------:R-:W-:Y:S01]  /*00f0*/  IMAD R13, R13, UR20, RZ ;  /* 0x000000140d0d7c24 */ /* 0x000fe2000f8e02ff */
[----:B------:R-:W-:Y:S01]  /*0100*/  UMOV UR4, URZ ;  /* 0x000000ff00047c82 */ /* 0x000fe20008000000 */
[----:B------:R-:W0:Y:S04]  /*0110*/  LDCU.64 UR18, c[0x0][0x358] ;  /* 0x00006b00ff1277ac */ /* 0x000e280008000a00 */
[----:B------:R-:W-:Y:S05]  /*0120*/  BRA.U !UP0, `(.L_x_0) ;  /* 0x0000000508007547 */ /* 0x000fea000b800000 */
[----:B------:R-:W1:Y:S01]  /*0130*/  LDC.64 R2, c[0x0][0x388] ;  /* 0x0000e200ff027b82 */ /* 0x000e620000000a00 */
[----:B------:R-:W2:Y:S01]  /*0140*/  LDCU.64 UR22, c[0x0][0x390] ;  /* 0x00007200ff1677ac */ /* 0x000ea20008000a00 */
[----:B------:R-:W-:Y:S02]  /*0150*/  MOV R12, RZ ;  /* 0x000000ff000c7202 */ /* 0x000fe40000000f00 */
[----:B------:R-:W-:Y:S01]  /*0160*/  MOV R14, R0 ;  /* 0x00000000000e7202 */ /* 0x000fe20000000f00 */
[----:B------:R-:W-:-:S04]  /*0170*/  ULOP3.LUT UR4, UR20, 0x7ffffff8, URZ, 0xc0, !UPT ;  /* 0x7ffffff814047892 */ /* 0x000fc8000f8ec0ff */
[----:B------:R-:W-:Y:S02]  /*0180*/  UIADD3 UR5, UPT, UPT, -UR4, URZ, URZ ;  /* 0x000000ff04057290 */ /* 0x000fe4000fffe1ff */
[----:B--2---:R-:W-:Y:S02]  /*0190*/  UIMAD.WIDE UR6, UR20, 0x8, UR22 ;  /* 0x00000008140678a5 */ /* 0x004fe4000f8e0216 */
[----:B------:R-:W-:Y:S02]  /*01a0*/  UIMAD.WIDE UR8, UR20, 0xc, UR22 ;  /* 0x0000000c140878a5 */ /* 0x000fe4000f8e0216 */
[----:B------:R-:W-:Y:S01]  /*01b0*/  UIMAD.WIDE UR10, UR20, 0x10, UR22 ;  /* 0x00000010140a78a5 */ /* 0x000fe2000f8e0216 */
[----:B-1----:R-:W-:Y:S01]  /*01c0*/  IMAD.WIDE.U32 R2, R13, 0x4, R2 ;  /* 0x000000040d027825 */ /* 0x002fe200078e0002 */
[----:B------:R-:W-:Y:S02]  /*01d0*/  UIMAD.WIDE UR12, UR20, 0x14, UR22 ;  /* 0x00000014140c78a5 */ /* 0x000fe4000f8e0216 */
[----:B------:R-:W-:Y:S01]  /*01e0*/  UIMAD.WIDE UR14, UR20, 0x18, UR22 ;  /* 0x00000018140e78a5 */ /* 0x000fe2000f8e0216 */
[----:B------:R-:W-:Y:S01]  /*01f0*/  IADD3 R2, P0, PT, R2, 0x10, RZ ;  /* 0x0000001002027810 */ /* 0x000fe20007f1e0ff */
[----:B------:R-:W-:-:S03]  /*0200*/  UIMAD.WIDE UR16, UR20, 0x1c, UR22 ;  /* 0x0000001c141078a5 */ /* 0x000fc6000f8e0216 */
[----:B------:R-:W-:-:S09]  /*0210*/  IADD3.X R3, PT, PT, RZ, R3, RZ, P0, !PT ;  /* 0x00000003ff037210 */ /* 0x000fd200007fe4ff */
.L_x_1:
[----:B------:R-:W-:Y:S01]  /*0220*/  UIMAD.WIDE UR24, UR20, 0x4, UR22 ;  /* 0x00000004141878a5 */ /* 0x000fe2000f8e0216 */
[----:B------:R-:W-:Y:S01]  /*0230*/  MOV R23, 0x4 ;  /* 0x0000000400177802 */ /* 0x000fe20000000f00 */
[----:B------:R-:W-:Y:S01]  /*0240*/  HFMA2 R25, -RZ, RZ, 0, 2.384185791015625e-07 ;  /* 0x00000004ff197431 */ /* 0x000fe200000001ff */
[----:B0-----:R-:W2:Y:S03]  /*0250*/  LDG.E R21, desc[UR18][R2.64+-0x10] ;  /* 0xfffff01202157981 */ /* 0x001ea6000c1e1900 */
[----:B------:R-:W-:Y:S01]  /*0260*/  IMAD.WIDE R22, R14, R23, UR22 ;  /* 0x000000160e167e25 */ /* 0x000fe2000f8e0217 */
[----:B------:R-:W-:Y:S01]  /*0270*/  MOV R8, UR24 ;  /* 0x0000001800087c02 */ /* 0x000fe20008000f00 */
[----:B------:R-:W3:Y:S01]  /*0280*/  LDG.E R19, desc[UR18][R2.64+-0xc] ;  /* 0xfffff41202137981 */ /* 0x000ee2000c1e1900 */
[----:B------:R-:W-:-:S03]  /*0290*/  MOV R9, UR25 ;  /* 0x0000001900097c02 */ /* 0x000fc60008000f00 */
[----:B------:R-:W2:Y:S01]  /*02a0*/  LDG.E R22, desc[UR18][R22.64] ;  /* 0x0000001216167981 */ /* 0x000ea2000c1e1900 */
[----:B------:R-:W-:Y:S02]  /*02b0*/  IMAD.MOV.U32 R11, RZ, RZ, 0x4 ;  /* 0x00000004ff0b7424 */ /* 0x000fe400078e00ff */
[----:B------:R-:W-:-:S04]  /*02c0*/  IMAD.WIDE R8, R14, 0x4, R8 ;  /* 0x000000040e087825 */ /* 0x000fc800078e0208 */
[----:B------:R-:W-:Y:S01]  /*02d0*/  HFMA2 R7, -RZ, RZ, 0, 2.384185791015625e-07 ;  /* 0x00000004ff077431 */ /* 0x000fe200000001ff */
[----:B------:R-:W-:Y:S01]  /*02e0*/  MOV R5, 0x4 ;  /* 0x0000000400057802 */ /* 0x000fe20000000f00 */
[----:B------:R-:W4:Y:S01]  /*02f0*/  LDG.E R17, desc[UR18][R2.64+-0x8] ;  /* 0xfffff81202117981 */ /* 0x000f22000c1e1900 */
[----:B------:R-:W-:-:S03]  /*0300*/  IMAD.WIDE R24, R14, R25, UR6 ;  /* 0x000000060e187e25 */ /* 0x000fc6000f8e0219 */
[----:B------:R0:W3:Y:S01]  /*0310*/  LDG.E R20, desc[UR18][R8.64] ;  /* 0x0000001208147981 */ /* 0x0000e2000c1e1900 */
[----:B------:R-:W-:-:S03]  /*0320*/  IMAD.WIDE R10, R14, R11, UR8 ;  /* 0x000000080e0a7e25 */ /* 0x000fc6000f8e020b */
[----:B------:R-:W4:Y:S01]  /*0330*/  LDG.E R18, desc[UR18][R24.64] ;  /* 0x0000001218127981 */ /* 0x000f22000c1e1900 */
[----:B------:R-:W-:-:S04]  /*0340*/  IMAD.WIDE R4, R14, R5, UR10 ;  /* 0x0000000a0e047e25 */ /* 0x000fc8000f8e0205 */
[----:B------:R-:W-:Y:S01]  /*0350*/  HFMA2 R27, -RZ, RZ, 0, 2.384185791015625e-07 ;  /* 0x00000004ff1b7431 */ /* 0x000fe200000001ff */
[----:B------:R1:W5:Y:S01]  /*0360*/  LDG.E R16, desc[UR18][R10.64] ;  /* 0x000000120a107981 */ /* 0x000362000c1e1900 */
[C---:B------:R-:W-:Y:S01]  /*0370*/  IMAD.WIDE R6, R14.reuse, R7, UR12 ;  /* 0x0000000c0e067e25 */ /* 0x040fe2000f8e0207 */
[----:B0-----:R-:W-:Y:S02]  /*0380*/  MOV R9, 0x4 ;  /* 0x0000000400097802 */ /* 0x001fe40000000f00 */
[----:B------:R-:W5:Y:S04]  /*0390*/  LDG.E R15, desc[UR18][R2.64+-0x4] ;  /* 0xfffffc12020f7981 */ /* 0x000f68000c1e1900 */
[----:B------:R0:W5:Y:S01]  /*03a0*/  LDG.E R4, desc[UR18][R4.64] ;  /* 0x0000001204047981 */ /* 0x000162000c1e1900 */
[----:B------:R-:W-:-:S03]  /*03b0*/  IMAD.WIDE R8, R14, R9, UR14 ;  /* 0x0000000e0e087e25 */ /* 0x000fc6000f8e0209 */
[----:B------:R-:W5:Y:S01]  /*03c0*/  LDG.E R23, desc[UR18][R2.64] ;  /* 0x0000001202177981 */ /* 0x000f62000c1e1900 */
[----:B-1----:R-:W-:-:S03]  /*03d0*/  IMAD.WIDE R10, R14, R27, UR16 ;  /* 0x000000100e0a7e25 */ /* 0x002fc6000f8e021b */
[----:B------:R-:W5:Y:S04]  /*03e0*/  LDG.E R7, desc[UR18][R6.64] ;  /* 0x0000001206077981 */ /* 0x000f68000c1e1900 */
[----:B------:R-:W5:Y:S04]  /*03f0*/  LDG.E R24, desc[UR18][R2.64+0x4] ;  /* 0x0000041202187981 */ /* 0x000f68000c1e1900 */
[----:B------:R-:W5:Y:S04]  /*0400*/  LDG.E R8, desc[UR18][R8.64] ;  /* 0x0000001208087981 */ /* 0x000f68000c1e1900 */
[----:B------:R-:W5:Y:S04]  /*0410*/  LDG.E R25, desc[UR18][R2.64+0x8] ;  /* 0x0000081202197981 */ /* 0x000f68000c1e1900 */
[----:B------:R-:W5:Y:S04]  /*0420*/  LDG.E R10, desc[UR18][R10.64] ;  /* 0x000000120a0a7981 */ /* 0x000f68000c1e1900 */
[----:B------:R1:W5:Y:S01]  /*0430*/  LDG.E R27, desc[UR18][R2.64+0xc] ;  /* 0x00000c12021b7981 */ /* 0x000362000c1e1900 */
[----:B------:R-:W-:-:S04]  /*0440*/  UIADD3 UR5, UPT, UPT, UR5, 0x8, URZ ;  /* 0x0000000805057890 */ /* 0x000fc8000fffe0ff */
[----:B------:R-:W-:Y:S01]  /*0450*/  UISETP.NE.AND UP0, UPT, UR5, URZ, UPT ;  /* 0x000000ff0500728c */ /* 0x000fe2000bf05270 */
[----:B0-----:R-:W-:Y:S02]  /*0460*/  MOV R5, UR20 ;  /* 0x0000001400057c02 */ /* 0x001fe40008000f00 */
[----:B-1----:R-:W-:-:S03]  /*0470*/  IADD3 R2, P0, PT, R2, 0x20, RZ ;  /* 0x0000002002027810 */ /* 0x002fc60007f1e0ff */
[----:B------:R-:W-:Y:S01]  /*0480*/  IMAD R14, R5, 0x8, R14 ;  /* 0x00000008050e7824 */ /* 0x000fe200078e020e */
[----:B------:R-:W-:Y:S01]  /*0490*/  IADD3.X R3, PT, PT, RZ, R3, RZ, P0, !PT ;  /* 0x00000003ff037210 */ /* 0x000fe200007fe4ff */
[----:B--2---:R-:W-:-:S04]  /*04a0*/  FFMA R22, R21, R22, R12 ;  /* 0x0000001615167223 */ /* 0x004fc8000000000c */
[----:B---3--:R-:W-:-:S04]  /*04b0*/  FFMA R20, R19, R20, R22 ;  /* 0x0000001413147223 */ /* 0x008fc80000000016 */
[----:B----4-:R-:W-:-:S04]  /*04c0*/  FFMA R18, R17, R18, R20 ;  /* 0x0000001211127223 */ /* 0x010fc80000000014 */
[----:B-----5:R-:W-:-:S04]  /*04d0*/  FFMA R16, R15, R16, R18 ;  /* 0x000000100f107223 */ /* 0x020fc80000000012 */
[----:B------:R-:W-:-:S04]  /*04e0*/  FFMA R23, R23, R4, R16 ;  /* 0x0000000417177223 */ /* 0x000fc80000000010 */
[----:B------:R-:W-:-:S04]  /*04f0*/  FFMA R24, R24, R7, R23 ;  /* 0x0000000718187223 */ /* 0x000fc80000000017 */
[----:B------:R-:W-:-:S04]  /*0500*/  FFMA R8, R25, R8, R24 ;  /* 0x0000000819087223 */ /* 0x000fc80000000018 */
[----:B------:R-:W-:Y:S01]  /*0510*/  FFMA R12, R27, R10, R8 ;  /* 0x0000000a1b0c7223 */ /* 0x000fe20000000008 */
[----:B------:R-:W-:Y:S06]  /*0520*/  BRA.U UP0, `(.L_x_1) ;  /* 0xfffffffd003c7547 */ /* 0x000fec000b83ffff */
.L_x_0:
[----:B------:R-:W-:-:S04]  /*0530*/  ULOP3.LUT UR6, UR20, 0x7, URZ, 0xc0, !UPT ;  /* 0x0000000714067892 */ /* 0x000fc8000f8ec0ff */
[----:B------:R-:W-:-:S09]  /*0540*/  UISETP.NE.AND UP0, UPT, UR6, URZ, UPT ;  /* 0x000000ff0600728c */ /* 0x000fd2000bf05270 */
[----:B------:R-:W-:Y:S05]  /*0550*/  BRA.U !UP0, `(.L_x_2) ;  /* 0x0000000508407547 */ /* 0x000fea000b800000 */
[----:B------:R-:W-:Y:S02]  /*0560*/  UISETP.GE.U32.AND UP0, UPT, UR6, 0x4, UPT ;  /* 0x000000040600788c */ /* 0x000fe4000bf06070 */
[----:B------:R-:W-:-:S04]  /*0570*/  ULOP3.LUT UR5, UR20, 0x3, URZ, 0xc0, !UPT ;  /* 0x0000000314057892 */ /* 0x000fc8000f8ec0ff */
[----:B------:R-:W-:-:S03]  /*0580*/  UISETP.NE.AND UP1, UPT, UR5, URZ, UPT ;  /* 0x000000ff0500728c */ /* 0x000fc6000bf25270 */
[----:B------:R-:W-:Y:S08]  /*0590*/  BRA.U !UP0, `(.L_x_3) ;  /* 0x00000001087c7547 */ /* 0x000ff0000b800000 */
[----:B------:R-:W1:Y:S01]  /*05a0*/  LDC.64 R6, c[0x0][0x390] ;  /* 0x0000e400ff067b82 */ /* 0x000e620000000a00 */
[----:B------:R-:W2:Y:S01]  /*05b0*/  LDCU.64 UR6, c[0x0][0x388] ;  /* 0x00007100ff0677ac */ /* 0x000ea20008000a00 */
[----:B------:R-:W-:Y:S02]  /*05c0*/  MOV R9, UR4 ;  /* 0x0000000400097c02 */ /* 0x000fe40008000f00 */
[C---:B------:R-:W-:Y:S02]  /*05d0*/  IADD3 R3, PT, PT, R13.reuse, UR4, RZ ;  /* 0x000000040d037c10 */ /* 0x040fe4000fffe0ff */
[----:B------:R-:W-:Y:S01]  /*05e0*/  IADD3 R10, P0, PT, R13, UR4, RZ ;  /* 0x000000040d0a7c10 */ /* 0x000fe2000ff1e0ff */
[----:B------:R-:W-:Y:S01]  /*05f0*/  IMAD R9, R9, UR20, R0 ;  /* 0x0000001409097c24 */ /* 0x000fe2000f8e0200 */
[----:B------:R-:W3:Y:S01]  /*0600*/  LDC.64 R4, c[0x0][0x388] ;  /* 0x0000e200ff047b82 */ /* 0x000ee20000000a00 */
[----:B------:R-:W-:Y:S02]  /*0610*/  MOV R11, UR20 ;  /* 0x00000014000b7c02 */ /* 0x000fe40008000f00 */
[----:B------:R-:W-:Y:S01]  /*0620*/  MOV R15, UR20 ;  /* 0x00000014000f7c02 */ /* 0x000fe20008000f00 */
[----:B-1----:R-:W-:Y:S01]  /*0630*/  IMAD.WIDE R6, R9, 0x4, R6 ;  /* 0x0000000409067825 */ /* 0x002fe200078e0206 */
[----:B------:R-:W-:-:S05]  /*0640*/  MOV R9, UR20 ;  /* 0x0000001400097c02 */ /* 0x000fca0008000f00 */
[----:B------:R-:W-:Y:S02]  /*0650*/  IMAD.WIDE R8, R9, 0x4, R6 ;  /* 0x0000000409087825 */ /* 0x000fe400078e0206 */
[----:B0-----:R-:W4:Y:S02]  /*0660*/  LDG.E R6, desc[UR18][R6.64] ;  /* 0x0000001206067981 */ /* 0x001f24000c1e1900 */
[----:B---3--:R-:W-:Y:S01]  /*0670*/  IMAD.WIDE.U32 R4, R3, 0x4, R4 ;  /* 0x0000000403047825 */ /* 0x008fe200078e0004 */
[----:B------:R-:W-:Y:S01]  /*0680*/  IADD3.X R3, PT, PT, RZ, RZ, RZ, P0, !PT ;  /* 0x000000ffff037210 */ /* 0x000fe200007fe4ff */
[----:B------:R-:W3:Y:S01]  /*0690*/  LDG.E R17, desc[UR18][R8.64] ;  /* 0x0000001208117981 */ /* 0x000ee2000c1e1900 */
[----:B--2---:R-:W-:-:S03]  /*06a0*/  LEA R2, P0, R10, UR6, 0x2 ;  /* 0x000000060a027c11 */ /* 0x004fc6000f8010ff */
[----:B------:R-:W4:Y:S01]  /*06b0*/  LDG.E R5, desc[UR18][R4.64] ;  /* 0x0000001204057981 */ /* 0x000f22000c1e1900 */
[----:B------:R-:W-:Y:S01]  /*06c0*/  LEA.HI.X R3, R10, UR7, R3, 0x2, P0 ;  /* 0x000000070a037c11 */ /* 0x000fe200080f1403 */
[----:B------:R-:W-:-:S04]  /*06d0*/  IMAD.WIDE R10, R11, 0x4, R8 ;  /* 0x000000040b0a7825 */ /* 0x000fc800078e0208 */
[----:B------:R-:W3:Y:S01]  /*06e0*/  LDG.E R16, desc[UR18][R2.64+0x4] ;  /* 0x0000041202107981 */ /* 0x000ee2000c1e1900 */
[----:B------:R-:W-:-:S03]  /*06f0*/  IMAD.WIDE R14, R15, 0x4, R10 ;  /* 0x000000040f0e7825 */ /* 0x000fc600078e020a */
[----:B------:R-:W2:Y:S04]  /*0700*/  LDG.E R19, desc[UR18][R10.64] ;  /* 0x000000120a137981 */ /* 0x000ea8000c1e1900 */
[----:B------:R-:W2:Y:S04]  /*0710*/  LDG.E R18, desc[UR18][R2.64+0x8] ;  /* 0x0000081202127981 */ /* 0x000ea8000c1e1900 */
[----:B------:R-:W5:Y:S04]  /*0720*/  LDG.E R20, desc[UR18][R2.64+0xc] ;  /* 0x00000c1202147981 */ /* 0x000f68000c1e1900 */
[----:B------:R-:W5:Y:S01]  /*0730*/  LDG.E R14, desc[UR18][R14.64] ;  /* 0x000000120e0e7981 */ /* 0x000f62000c1e1900 */
[----:B------:R-:W-:Y:S01]  /*0740*/  UIADD3 UR4, UPT, UPT, UR4, 0x4, URZ ;  /* 0x0000000404047890 */ /* 0x000fe2000fffe0ff */
[----:B----4-:R-:W-:-:S04]  /*0750*/  FFMA R5, R5, R6, R12 ;  /* 0x0000000605057223 */ /* 0x010fc8000000000c */
[----:B---3--:R-:W-:-:S04]  /*0760*/  FFMA R5, R16, R17, R5 ;  /* 0x0000001110057223 */ /* 0x008fc80000000005 */
[----:B--2---:R-:W-:-:S04]  /*0770*/  FFMA R5, R18, R19, R5 ;  /* 0x0000001312057223 */ /* 0x004fc80000000005 */
[----:B-----5:R-:W-:-:S07]  /*0780*/  FFMA R12, R20, R14, R5 ;  /* 0x0000000e140c7223 */ /* 0x020fce0000000005 */
.L_x_3:
[----:B------:R-:W-:Y:S05]  /*0790*/  BRA.U !UP1, `(.L_x_2) ;  /* 0x0000000109b07547 */ /* 0x000fea000b800000 */
[----:B------:R-:W-:Y:S01]  /*07a0*/  UISETP.NE.AND UP0, UPT, UR5, 0x1, UPT ;  /* 0x000000010500788c */ /* 0x000fe2000bf05270 */
[----:B------:R-:W-:Y:S01]  /*07b0*/  MOV R7, UR4 ;  /* 0x0000000400077c02 */ /* 0x000fe20008000f00 */
[----:B------:R-:W-:Y:S02]  /*07c0*/  ULOP3.LUT UR5, UR20, 0x1, URZ, 0xc0, !UPT ;  /* 0x0000000114057892 */ /* 0x000fe4000f8ec0ff */
[----:B------:R-:W-:Y:S02]  /*07d0*/  IMAD.U32 R15, RZ, RZ, UR20 ;  /* 0x00000014ff0f7e24 */ /* 0x000fe4000f8e00ff */
[----:B------:R-:W-:Y:S01]  /*07e0*/  UISETP.NE.U32.AND UP1, UPT, UR5, 0x1, UPT ;  /* 0x000000010500788c */ /* 0x000fe2000bf25070 */
[----:B------:R-:W-:-:S04]  /*07f0*/  PLOP3.LUT P1, PT, PT, PT, UP0, 0x80, 0x8 ;  /* 0x000000000008781c */ /* 0x000fc80003f2f008 */
[----:B------:R-:W1:Y:S01]  /*0800*/  @UP0 LDCU.64 UR6, c[0x0][0x388] ;  /* 0x00007100ff0607ac */ /* 0x000e620008000a00 */
[----:B------:R-:W-:Y:S01]  /*0810*/  PLOP3.LUT P0, PT, PT, PT, UP1, 0x80, 0x8 ;  /* 0x000000000008781c */ /* 0x000fe20003f0f018 */
[----:B------:R-:W2:Y:S01]  /*0820*/  @UP0 LDCU.64 UR8, c[0x0][0x390] ;  /* 0x00007200ff0807ac */ /* 0x000ea20008000a00 */
[----:B------:R-:W3:Y:S06]  /*0830*/  @UP0 LDCU.64 UR10, c[0x0][0x388] ;  /* 0x00007100ff0a07ac */ /* 0x000eec0008000a00 */
[C---:B------:R-:W-:Y:S01]  /*0840*/  @P1 VIADD R3, R13.reuse, UR4 ;  /* 0x000000040d031c36 */ /* 0x040fe20008000000 */
[----:B------:R-:W-:Y:S01]  /*0850*/  @P1 IADD3 R6, P2, PT, R13, UR4, RZ ;  /* 0x000000040d061c10 */ /* 0x000fe2000ff5e0ff */
[----:B------:R-:W4:Y:S01]  /*0860*/  @!UP1 LDCU.64 UR12, c[0x0][0x388] ;  /* 0x00007100ff0c97ac */ /* 0x000f220008000a00 */
[----:B------:R-:W-:Y:S01]  /*0870*/  @UP0 UIADD3 UR4, UPT, UPT, UR4, 0x2, URZ ;  /* 0x0000000204040890 */ /* 0x000fe2000fffe0ff */
[----:B-1----:R-:W-:-:S02]  /*0880*/  MOV R10, UR6 ;  /* 0x00000006000a7c02 */ /* 0x002fc40008000f00 */
[----:B------:R-:W-:Y:S01]  /*0890*/  MOV R11, UR7 ;  /* 0x00000007000b7c02 */ /* 0x000fe20008000f00 */
[----:B------:R-:W1:Y:S01]  /*08a0*/  @!UP1 LDCU.64 UR6, c[0x0][0x390] ;  /* 0x00007200ff0697ac */ /* 0x000e620008000a00 */
[----:B--2---:R-:W-:Y:S02]  /*08b0*/  MOV R4, UR8 ;  /* 0x0000000800047c02 */ /* 0x004fe40008000f00 */
[----:B------:R-:W-:Y:S01]  /*08c0*/  MOV R5, UR9 ;  /* 0x0000000900057c02 */ /* 0x000fe20008000f00 */
[----:B------:R-:W-:-:S04]  /*08d0*/  @P1 IMAD.WIDE.U32 R10, R3, 0x4, R10 ;  /* 0x00000004030a1825 */ /* 0x000fc800078e000a */
[----:B------:R-:W-:Y:S01]  /*08e0*/  @P1 IMAD R3, R7, UR20, R0 ;  /* 0x0000001407031c24 */ /* 0x000fe2000f8e0200 */
[----:B------:R-:W-:Y:S01]  /*08f0*/  @P1 IADD3.X R7, PT, PT, RZ, RZ, RZ, P2, !PT ;  /* 0x000000ffff071210 */ /* 0x000fe200017fe4ff */
[----:B0-----:R-:W2:Y:S01]  /*0900*/  @P1 LDG.E R11, desc[UR18][R10.64] ;  /* 0x000000120a0b1981 */ /* 0x001ea2000c1e1900 */
[C---:B---3--:R-:W-:Y:S01]  /*0910*/  @P1 LEA R2, P2, R6.reuse, UR10, 0x2 ;  /* 0x0000000a06021c11 */ /* 0x048fe2000f8410ff */
[----:B------:R-:W-:Y:S01]  /*0920*/  @P1 IMAD.WIDE R4, R3, 0x4, R4 ;  /* 0x0000000403041825 */ /* 0x000fe200078e0204 */
[----:B------:R-:W-:Y:S02]  /*0930*/  MOV R19, UR4 ;  /* 0x0000000400137c02 */ /* 0x000fe40008000f00 */
[----:B------:R-:W-:Y:S02]  /*0940*/  @P1 LEA.HI.X R3, R6, UR11, R7, 0x2, P2 ;  /* 0x0000000b06031c11 */ /* 0x000fe400090f1407 */
[----:B----4-:R-:W-:Y:S01]  /*0950*/  MOV R6, UR12 ;  /* 0x0000000c00067c02 */ /* 0x010fe20008000f00 */
[----:B------:R-:W-:Y:S01]  /*0960*/  @P1 IMAD.WIDE R14, R15, 0x4, R4 ;  /* 0x000000040f0e1825 */ /* 0x000fe200078e0204 */
[----:B------:R-:W-:Y:S01]  /*0970*/  MOV R7, UR13 ;  /* 0x0000000d00077c02 */ /* 0x000fe20008000f00 */
[----:B------:R-:W2:Y:S01]  /*0980*/  @P1 LDG.E R4, desc[UR18][R4.64] ;  /* 0x0000001204041981 */ /* 0x000ea2000c1e1900 */
[----:B------:R-:W-:Y:S01]  /*0990*/  @!P0 IADD3 R17, PT, PT, R13, UR4, RZ ;  /* 0x000000040d118c10 */ /* 0x000fe2000fffe0ff */
[----:B------:R-:W-:Y:S01]  /*09a0*/  @!P0 IMAD R19, R19, UR20, R0 ;  /* 0x0000001413138c24 */ /* 0x000fe2000f8e0200 */
[----:B-1----:R-:W-:Y:S01]  /*09b0*/  MOV R8, UR6 ;  /* 0x0000000600087c02 */ /* 0x002fe20008000f00 */
[----:B------:R-:W3:Y:S01]  /*09c0*/  @P1 LDG.E R14, desc[UR18][R14.64] ;  /* 0x000000120e0e1981 */ /* 0x000ee2000c1e1900 */
[----:B------:R-:W-:Y:S01]  /*09d0*/  MOV R9, UR7 ;  /* 0x0000000700097c02 */ /* 0x000fe20008000f00 */
[----:B------:R-:W-:-:S02]  /*09e0*/  @!P0 IMAD.WIDE.U32 R6, R17, 0x4, R6 ;  /* 0x0000000411068825 */ /* 0x000fc400078e0006 */
[----:B------:R-:W3:Y:S02]  /*09f0*/  @P1 LDG.E R2, desc[UR18][R2.64+0x4] ;  /* 0x0000041202021981 */ /* 0x000ee4000c1e1900 */
[----:B------:R-:W-:Y:S02]  /*0a00*/  @!P0 IMAD.WIDE R8, R19, 0x4, R8 ;  /* 0x0000000413088825 */ /* 0x000fe400078e0208 */
[----:B------:R-:W4:Y:S04]  /*0a10*/  @!P0 LDG.E R7, desc[UR18][R6.64] ;  /* 0x0000001206078981 */ /* 0x000f28000c1e1900 */
[----:B------:R-:W4:Y:S01]  /*0a20*/  @!P0 LDG.E R8, desc[UR18][R8.64] ;  /* 0x0000001208088981 */ /* 0x000f22000c1e1900 */
[----:B--2---:R-:W-:-:S04]  /*0a30*/  @P1 FFMA R11, R11, R4, R12 ;  /* 0x000000040b0b1223 */ /* 0x004fc8000000000c */
[----:B---3--:R-:W-:-:S04]  /*0a40*/  @P1 FFMA R12, R2, R14, R11 ;  /* 0x0000000e020c1223 */ /* 0x008fc8000000000b */
[----:B----4-:R-:W-:-:S07]  /*0a50*/  @!P0 FFMA R12, R7, R8, R12 ;  /* 0x00000008070c8223 */ /* 0x010fce000000000c */
.L_x_2:
[----:B------:R-:W1:Y:S01]  /*0a60*/  LDC.64 R2, c[0x0][0x380] ;  /* 0x0000e000ff027b82 */ /* 0x000e620000000a00 */
[----:B------:R-:W-:-:S05]  /*0a70*/  IADD3 R13, PT, PT, R0, R13, RZ ;  /* 0x0000000d000d7210 */ /* 0x000fca0007ffe0ff */
[----:B-1----:R-:W-:-:S05]  /*0a80*/  IMAD.WIDE R2, R13, 0x4, R2 ;  /* 0x000000040d027825 */ /* 0x002fca00078e0202 */
[----:B0-----:R-:W-:Y:S01]  /*0a90*/  STG.E desc[UR18][R2.64], R12 ;  /* 0x0000000c02007986 */ /* 0x001fe2000c101912 */
[----:B------:R-:W-:Y:S05]  /*0aa0*/  EXIT ;  /* 0x000000000000794d */ /* 0x000fea0003800000 */
.L_x_4:
[----:B------:R-:W-:-:S00]  /*0ab0*/  BRA `(.L_x_4) ;  /* 0xfffffffc00fc7947 */ /* 0x000fc0000383ffff */
[----:B------:R-:W-:-:S00]  /*0ac0*/  NOP ;  /* 0x0000000000007918 */ /* 0x000fc00000000000 */
        /* <DEDUP_REMOVED lines=11> */
.L_x_5:


//--------------------- .nv.shared.reserved.0     --------------------------
	.section	.nv.shared.reserved.0,"aw",@nobits
	.weak		__nv_reservedSMEM_offset_0_alias
	.size		__nv_reservedSMEM_offset_0_alias, 0, 64
	.other		__nv_reservedSMEM_offset_0_alias,@"STO_CUDA_RESERVED_SHARED STV_DEFAULT"
__nv_reservedSMEM_offset_0_alias:
	.zero		0
	.zero		64


//--------------------- .nv.constant0._Z13matrixMulCUDAPfS_S_i --------------------------
	.section	.nv.constant0._Z13matrixMulCUDAPfS_S_i,"a",@progbits
	.sectionflags	@""
	.align	4
.nv.constant0._Z13matrixMulCUDAPfS_S_i:
	.zero		924


//--------------------- SYMBOLS --------------------------

	.type		.nv.reservedSmem.offset0,@object
	.size		.nv.reservedSmem.offset0,0x4
